//
// Generated by NVIDIA NVVM Compiler
//
// Compiler Build ID: CL-36424714
// Cuda compilation tools, release 13.0, V13.0.88
// Based on NVVM 20.0.0
//

.version 9.0
.target sm_100
.address_size 64

	// .globl	_Z10DotProductPfS_S_
// _ZZ10DotProductPfS_S_E8products has been demoted

.visible .entry _Z10DotProductPfS_S_(
	.param .u64 .ptr .align 1 _Z10DotProductPfS_S__param_0,
	.param .u64 .ptr .align 1 _Z10DotProductPfS_S__param_1,
	.param .u64 .ptr .align 1 _Z10DotProductPfS_S__param_2
)
{
	.reg .pred 	%p<3>;
	.reg .b32 	%r<11>;
	.reg .b32 	%f<71>;
	.reg .b64 	%rd<10>;
	// demoted variable
	.shared .align 4 .b8 _ZZ10DotProductPfS_S_E8products[4096];
	ld.param.u64 	%rd2, [_Z10DotProductPfS_S__param_0];
	ld.param.u64 	%rd3, [_Z10DotProductPfS_S__param_1];
	ld.param.u64 	%rd1, [_Z10DotProductPfS_S__param_2];
	cvta.to.global.u64 	%rd4, %rd3;
	cvta.to.global.u64 	%rd5, %rd2;
	mov.u32 	%r3, %tid.x;
	mul.wide.u32 	%rd6, %r3, 4;
	add.s64 	%rd7, %rd5, %rd6;
	ld.global.f32 	%f3, [%rd7];
	add.s64 	%rd8, %rd4, %rd6;
	ld.global.f32 	%f4, [%rd8];
	mul.f32 	%f5, %f3, %f4;
	shl.b32 	%r4, %r3, 2;
	mov.u32 	%r5, _ZZ10DotProductPfS_S_E8products;
	add.s32 	%r6, %r5, %r4;
	st.shared.f32 	[%r6], %f5;
	bar.sync 	0;
	setp.ne.s32 	%p1, %r3, 0;
	@%p1 bra 	$L__BB0_4;
	mov.f32 	%f70, 0f00000000;
	mov.b32 	%r10, 64;
$L__BB0_2:
	add.s32 	%r9, %r5, %r10;
	ld.shared.f32 	%f7, [%r9+-64];
	add.f32 	%f8, %f70, %f7;
	ld.shared.f32 	%f9, [%r9+-60];
	add.f32 	%f10, %f8, %f9;
	ld.shared.f32 	%f11, [%r9+-56];
	add.f32 	%f12, %f10, %f11;
	ld.shared.f32 	%f13, [%r9+-52];
	add.f32 	%f14, %f12, %f13;
	ld.shared.f32 	%f15, [%r9+-48];
	add.f32 	%f16, %f14, %f15;
	ld.shared.f32 	%f17, [%r9+-44];
	add.f32 	%f18, %f16, %f17;
	ld.shared.f32 	%f19, [%r9+-40];
	add.f32 	%f20, %f18, %f19;
	ld.shared.f32 	%f21, [%r9+-36];
	add.f32 	%f22, %f20, %f21;
	ld.shared.f32 	%f23, [%r9+-32];
	add.f32 	%f24, %f22, %f23;
	ld.shared.f32 	%f25, [%r9+-28];
	add.f32 	%f26, %f24, %f25;
	ld.shared.f32 	%f27, [%r9+-24];
	add.f32 	%f28, %f26, %f27;
	ld.shared.f32 	%f29, [%r9+-20];
	add.f32 	%f30, %f28, %f29;
	ld.shared.f32 	%f31, [%r9+-16];
	add.f32 	%f32, %f30, %f31;
	ld.shared.f32 	%f33, [%r9+-12];
	add.f32 	%f34, %f32, %f33;
	ld.shared.f32 	%f35, [%r9+-8];
	add.f32 	%f36, %f34, %f35;
	ld.shared.f32 	%f37, [%r9+-4];
	add.f32 	%f38, %f36, %f37;
	ld.shared.f32 	%f39, [%r9];
	add.f32 	%f40, %f38, %f39;
	ld.shared.f32 	%f41, [%r9+4];
	add.f32 	%f42, %f40, %f41;
	ld.shared.f32 	%f43, [%r9+8];
	add.f32 	%f44, %f42, %f43;
	ld.shared.f32 	%f45, [%r9+12];
	add.f32 	%f46, %f44, %f45;
	ld.shared.f32 	%f47, [%r9+16];
	add.f32 	%f48, %f46, %f47;
	ld.shared.f32 	%f49, [%r9+20];
	add.f32 	%f50, %f48, %f49;
	ld.shared.f32 	%f51, [%r9+24];
	add.f32 	%f52, %f50, %f51;
	ld.shared.f32 	%f53, [%r9+28];
	add.f32 	%f54, %f52, %f53;
	ld.shared.f32 	%f55, [%r9+32];
	add.f32 	%f56, %f54, %f55;
	ld.shared.f32 	%f57, [%r9+36];
	add.f32 	%f58, %f56, %f57;
	ld.shared.f32 	%f59, [%r9+40];
	add.f32 	%f60, %f58, %f59;
	ld.shared.f32 	%f61, [%r9+44];
	add.f32 	%f62, %f60, %f61;
	ld.shared.f32 	%f63, [%r9+48];
	add.f32 	%f64, %f62, %f63;
	ld.shared.f32 	%f65, [%r9+52];
	add.f32 	%f66, %f64, %f65;
	ld.shared.f32 	%f67, [%r9+56];
	add.f32 	%f68, %f66, %f67;
	ld.shared.f32 	%f69, [%r9+60];
	add.f32 	%f70, %f68, %f69;
	add.s32 	%r10, %r10, 128;
	setp.ne.s32 	%p2, %r10, 4160;
	@%p2 bra 	$L__BB0_2;
	cvta.to.global.u64 	%rd9, %rd1;
	st.global.f32 	[%rd9], %f70;
$L__BB0_4:
	ret;

}


// ===== COMPILED SASS (sm_100) =====

	.target	sm_100

	.elftype	@"ET_EXEC"


//--------------------- .note.nv.tkinfo           --------------------------
	.section	.note.nv.tkinfo,"",@"SHT_NOTE"
	.sectionflags	@"SHF_NOTE_NV_TKINFO"
	.tkinfo
        /*0018*/ 	.word	0x00000002
        /*0030*/ 	.string	""
        /*0030*/ 	.string	"ptxas"
        /*0030*/ 	.string	"Cuda compilation tools, release 13.0, V13.0.88"
        /*0030*/ 	.string	"Build cuda_13.0.r13.0/compiler.36424714_0"
        /*0030*/ 	.string	"-arch sm_100 -m 64 "



//--------------------- .note.nv.cuinfo           --------------------------
	.section	.note.nv.cuinfo,"",@"SHT_NOTE"
	.sectionflags	@"SHF_NOTE_NV_CUINFO"
        /*0018*/ 	.short	0x0002
        /*001a*/ 	.short	0x0064
        /*001c*/ 	.short	0x0082
	.zero		2


//--------------------- .nv.info                  --------------------------
	.section	.nv.info,"",@"SHT_CUDA_INFO"
	.align	4


	//----- nvinfo : EIATTR_REGCOUNT
	.align		4
        /*0000*/ 	.byte	0x04, 0x2f
        /*0002*/ 	.short	(.L_1 - .L_0)
	.align		4
.L_0:
        /*0004*/ 	.word	index@(_Z10DotProductPfS_S_)
        /*0008*/ 	.word	0x00000016


	//----- nvinfo : EIATTR_FRAME_SIZE
	.align		4
.L_1:
        /*000c*/ 	.byte	0x04, 0x11
        /*000e*/ 	.short	(.L_3 - .L_2)
	.align		4
.L_2:
        /*0010*/ 	.word	index@(_Z10DotProductPfS_S_)
        /*0014*/ 	.word	0x00000000


	//----- nvinfo : EIATTR_MIN_STACK_SIZE
	.align		4
.L_3:
        /*0018*/ 	.byte	0x04, 0x12
        /*001a*/ 	.short	(.L_5 - .L_4)
	.align		4
.L_4:
        /*001c*/ 	.word	index@(_Z10DotProductPfS_S_)
        /*0020*/ 	.word	0x00000000
.L_5:


//--------------------- .nv.compat                --------------------------
	.section	.nv.compat,"",@"SHT_CUDA_COMPAT_INFO"
	.align	4
        /*0000*/ 	.byte	0x02, 0x09, 0x00, 0x00, 0x02, 0x02, 0x01, 0x00, 0x02, 0x05, 0x05, 0x00, 0x03, 0x07, 0x01, 0x01
        /*0010*/ 	.byte	0x02, 0x03, 0x00, 0x00, 0x02, 0x06, 0x01, 0x00, 0x04, 0x0b, 0x08, 0x00, 0x09, 0x00, 0x00, 0x00
        /*0020*/ 	.byte	0x00, 0x00, 0x00, 0x00


//--------------------- .nv.info._Z10DotProductPfS_S_ --------------------------
	.section	.nv.info._Z10DotProductPfS_S_,"",@"SHT_CUDA_INFO"
	.sectionflags	@""
	.align	4


	//----- nvinfo : EIATTR_CUDA_API_VERSION
	.align		4
        /*0000*/ 	.byte	0x04, 0x37
        /*0002*/ 	.short	(.L_7 - .L_6)
.L_6:
        /*0004*/ 	.word	0x00000082


	//----- nvinfo : EIATTR_KPARAM_INFO
	.align		4
.L_7:
        /*0008*/ 	.byte	0x04, 0x17
        /*000a*/ 	.short	(.L_9 - .L_8)
.L_8:
        /*000c*/ 	.word	0x00000000
        /*0010*/ 	.short	0x0002
        /*0012*/ 	.short	0x0010
        /*0014*/ 	.byte	0x00, 0xf5, 0x21, 0x00


	//----- nvinfo : EIATTR_KPARAM_INFO
	.align		4
.L_9:
        /*0018*/ 	.byte	0x04, 0x17
        /*001a*/ 	.short	(.L_11 - .L_10)
.L_10:
        /*001c*/ 	.word	0x00000000
        /*0020*/ 	.short	0x0001
        /*0022*/ 	.short	0x0008
        /*0024*/ 	.byte	0x00, 0xf5, 0x21, 0x00


	//----- nvinfo : EIATTR_KPARAM_INFO
	.align		4
.L_11:
        /*0028*/ 	.byte	0x04, 0x17
        /*002a*/ 	.short	(.L_13 - .L_12)
.L_12:
        /*002c*/ 	.word	0x00000000
        /*0030*/ 	.short	0x0000
        /*0032*/ 	.short	0x0000
        /*0034*/ 	.byte	0x00, 0xf5, 0x21, 0x00


	//----- nvinfo : EIATTR_SPARSE_MMA_MASK
	.align		4
.L_13:
        /*0038*/ 	.byte	0x03, 0x50
        /*003a*/ 	.short	0x0000


	//----- nvinfo : EIATTR_MAXREG_COUNT
	.align		4
        /*003c*/ 	.byte	0x03, 0x1b
        /*003e*/ 	.short	0x00ff


	//----- nvinfo : EIATTR_NUM_BARRIERS
	.align		4
        /*0040*/ 	.byte	0x02, 0x4c
        /*0042*/ 	.byte	0x01
	.zero		1


	//----- nvinfo : EIATTR_MERCURY_ISA_VERSION
	.align		4
        /*0044*/ 	.byte	0x03, 0x5f
        /*0046*/ 	.short	0x0101


	//----- nvinfo : EIATTR_VRC_CTA_INIT_COUNT
	.align		4
        /*0048*/ 	.byte	0x02, 0x4a
	.zero		1
	.zero		1


	//----- nvinfo : EIATTR_EXIT_INSTR_OFFSETS
	.align		4
        /*004c*/ 	.byte	0x04, 0x1c
        /*004e*/ 	.short	(.L_15 - .L_14)


	//   ....[0]....
.L_14:
        /*0050*/ 	.word	0x00000110


	//   ....[1]....
        /*0054*/ 	.word	0x00000410


	//----- nvinfo : EIATTR_CBANK_PARAM_SIZE
	.align		4
.L_15:
        /*0058*/ 	.byte	0x03, 0x19
        /*005a*/ 	.short	0x0018


	//----- nvinfo : EIATTR_PARAM_CBANK
	.align		4
        /*005c*/ 	.byte	0x04, 0x0a
        /*005e*/ 	.short	(.L_17 - .L_16)
	.align		4
.L_16:
        /*0060*/ 	.word	index@(.nv.constant0._Z10DotProductPfS_S_)
        /*0064*/ 	.short	0x0380
        /*0066*/ 	.short	0x0018


	//----- nvinfo : EIATTR_SW_WAR
	.align		4
.L_17:
        /*0068*/ 	.byte	0x04, 0x36
        /*006a*/ 	.short	(.L_19 - .L_18)
.L_18:
        /*006c*/ 	.word	0x00000008
.L_19:


//--------------------- .nv.callgraph             --------------------------
	.section	.nv.callgraph,"",@"SHT_CUDA_CALLGRAPH"
	.align	4
	.sectionentsize	8
	.align		4
        /*0000*/ 	.word	0x00000000
	.align		4
        /*0004*/ 	.word	0xffffffff
	.align		4
        /*0008*/ 	.word	0x00000000
	.align		4
        /*000c*/ 	.word	0xfffffffe
	.align		4
        /*0010*/ 	.word	0x00000000
	.align		4
        /*0014*/ 	.word	0xfffffffd
	.align		4
        /*0018*/ 	.word	0x00000000
	.align		4
        /*001c*/ 	.word	0xfffffffc


//--------------------- .text._Z10DotProductPfS_S_ --------------------------
	.section	.text._Z10DotProductPfS_S_,"ax",@progbits
	.align	128
        .global         _Z10DotProductPfS_S_
        .type           _Z10DotProductPfS_S_,@function
        .size           _Z10DotProductPfS_S_,(.L_x_2 - _Z10DotProductPfS_S_)
        .other          _Z10DotProductPfS_S_,@"STO_CUDA_ENTRY STV_DEFAULT"
_Z10DotProductPfS_S_:
.text._Z10DotProductPfS_S_:
[----:B------:R-:W-:Y:S01]  /*0000*/  LDC R1, c[0x0][0x37c] ;  /* 0x0000df00ff017b82 */ /* 0x000fe20000000800 */
[----:B------:R-:W0:Y:S07]  /*0010*/  S2R R9, SR_TID.X ;  /* 0x0000000000097919 */ /* 0x000e2e0000002100 */
[----:B------:R-:W0:Y:S01]  /*0020*/  LDC.64 R2, c[0x0][0x380] ;  /* 0x0000e000ff027b82 */ /* 0x000e220000000a00 */
[----:B------:R-:W1:Y:S07]  /*0030*/  LDCU.64 UR6, c[0x0][0x358] ;  /* 0x00006b00ff0677ac */ /* 0x000e6e0008000a00 */
[----:B------:R-:W2:Y:S01]  /*0040*/  LDC.64 R4, c[0x0][0x388] ;  /* 0x0000e200ff047b82 */ /* 0x000ea20000000a00 */
[----:B0-----:R-:W-:-:S04]  /*0050*/  IMAD.WIDE.U32 R2, R9, 0x4, R2 ;  /* 0x0000000409027825 */ /* 0x001fc800078e0002 */
[C---:B--2---:R-:W-:Y:S02]  /*0060*/  IMAD.WIDE.U32 R4, R9.reuse, 0x4, R4 ;  /* 0x0000000409047825 */ /* 0x044fe400078e0004 */
[----:B-1----:R-:W2:Y:S04]  /*0070*/  LDG.E R2, desc[UR6][R2.64] ;  /* 0x0000000602027981 */ /* 0x002ea8000c1e1900 */
[----:B------:R-:W2:Y:S01]  /*0080*/  LDG.E R5, desc[UR6][R4.64] ;  /* 0x0000000604057981 */ /* 0x000ea2000c1e1900 */
[----:B------:R-:W0:Y:S01]  /*0090*/  S2UR UR5, SR_CgaCtaId ;  /* 0x00000000000579c3 */ /* 0x000e220000008800 */
[----:B------:R-:W-:Y:S01]  /*00a0*/  UMOV UR4, 0x400 ;  /* 0x0000040000047882 */ /* 0x000fe20000000000 */
[----:B------:R-:W-:Y:S01]  /*00b0*/  ISETP.NE.AND P0, PT, R9, RZ, PT ;  /* 0x000000ff0900720c */ /* 0x000fe20003f05270 */
[----:B0-----:R-:W-:-:S06]  /*00c0*/  ULEA UR4, UR5, UR4, 0x18 ;  /* 0x0000000405047291 */ /* 0x001fcc000f8ec0ff */
[----:B------:R-:W-:Y:S01]  /*00d0*/  LEA R7, R9, UR4, 0x2 ;  /* 0x0000000409077c11 */ /* 0x000fe2000f8e10ff */
[----:B--2---:R-:W-:-:S05]  /*00e0*/  FMUL R0, R2, R5 ;  /* 0x0000000502007220 */ /* 0x004fca0000400000 */
[----:B------:R0:W-:Y:S01]  /*00f0*/  STS [R7], R0 ;  /* 0x0000000007007388 */ /* 0x0001e20000000800 */
[----:B------:R-:W-:Y:S06]  /*0100*/  BAR.SYNC.DEFER_BLOCKING 0x0 ;  /* 0x0000000000007b1d */ /* 0x000fec0000010000 */
[----:B------:R-:W-:Y:S05]  /*0110*/  @P0 EXIT ;  /* 0x000000000000094d */ /* 0x000fea0003800000 */
[----:B0-----:R-:W-:Y:S01]  /*0120*/  HFMA2 R7, -RZ, RZ, 0, 0 ;  /* 0x00000000ff077431 */ /* 0x001fe200000001ff */
[----:B------:R-:W-:-:S07]  /*0130*/  MOV R0, 0x40 ;  /* 0x0000004000007802 */ /* 0x000fce0000000f00 */
.L_x_0:
[----:B------:R-:W0:Y:S04]  /*0140*/  LDS.128 R12, [R0+UR4+-0x40] ;  /* 0xffffc004000c7984 */ /* 0x000e280008000c00 */
[----:B------:R-:W1:Y:S04]  /*0150*/  LDS.128 R16, [R0+UR4+-0x30] ;  /* 0xffffd00400107984 */ /* 0x000e680008000c00 */
[----:B------:R-:W2:Y:S01]  /*0160*/  LDS.128 R8, [R0+UR4+-0x20] ;  /* 0xffffe00400087984 */ /* 0x000ea20008000c00 */
[----:B0-----:R-:W-:-:S03]  /*0170*/  FADD R12, R12, R7 ;  /* 0x000000070c0c7221 */ /* 0x001fc60000000000 */
[----:B------:R-:W0:Y:S01]  /*0180*/  LDS.128 R4, [R0+UR4+-0x10] ;  /* 0xfffff00400047984 */ /* 0x000e220008000c00 */
[----:B------:R-:W-:-:S04]  /*0190*/  FADD R13, R12, R13 ;  /* 0x0000000d0c0d7221 */ /* 0x000fc80000000000 */
[----:B------:R-:W-:-:S04]  /*01a0*/  FADD R14, R13, R14 ;  /* 0x0000000e0d0e7221 */ /* 0x000fc80000000000 */
[----:B------:R-:W-:-:S04]  /*01b0*/  FADD R15, R14, R15 ;  /* 0x0000000f0e0f7221 */ /* 0x000fc80000000000 */
[----:B-1----:R-:W-:Y:S02]  /*01c0*/  FADD R16, R15, R16 ;  /* 0x000000100f107221 */ /* 0x002fe40000000000 */
[----:B------:R-:W1:Y:S02]  /*01d0*/  LDS.128 R12, [R0+UR4] ;  /* 0x00000004000c7984 */ /* 0x000e640008000c00 */
[----:B------:R-:W-:-:S04]  /*01e0*/  FADD R17, R16, R17 ;  /* 0x0000001110117221 */ /* 0x000fc80000000000 */
[----:B------:R-:W-:-:S04]  /*01f0*/  FADD R18, R17, R18 ;  /* 0x0000001211127221 */ /* 0x000fc80000000000 */
[----:B------:R-:W-:-:S04]  /*0200*/  FADD R19, R18, R19 ;  /* 0x0000001312137221 */ /* 0x000fc80000000000 */
[----:B--2---:R-:W-:Y:S02]  /*0210*/  FADD R8, R19, R8 ;  /* 0x0000000813087221 */ /* 0x004fe40000000000 */
[----:B------:R-:W2:Y:S02]  /*0220*/  LDS.128 R16, [R0+UR4+0x10] ;  /* 0x0000100400107984 */ /* 0x000ea40008000c00 */
[----:B------:R-:W-:-:S04]  /*0230*/  FADD R9, R8, R9 ;  /* 0x0000000908097221 */ /* 0x000fc80000000000 */
[----:B------:R-:W-:-:S04]  /*0240*/  FADD R10, R9, R10 ;  /* 0x0000000a090a7221 */ /* 0x000fc80000000000 */
[----:B------:R-:W-:-:S04]  /*0250*/  FADD R11, R10, R11 ;  /* 0x0000000b0a0b7221 */ /* 0x000fc80000000000 */
[----:B0-----:R-:W-:Y:S02]  /*0260*/  FADD R4, R11, R4 ;  /* 0x000000040b047221 */ /* 0x001fe40000000000 */
[----:B------:R-:W0:Y:S02]  /*0270*/  LDS.128 R8, [R0+UR4+0x20] ;  /* 0x0000200400087984 */ /* 0x000e240008000c00 */
[----:B------:R-:W-:-:S04]  /*0280*/  FADD R5, R4, R5 ;  /* 0x0000000504057221 */ /* 0x000fc80000000000 */
[----:B------:R-:W-:-:S04]  /*0290*/  FADD R6, R5, R6 ;  /* 0x0000000605067221 */ /* 0x000fc80000000000 */
[----:B------:R-:W-:-:S04]  /*02a0*/  FADD R7, R6, R7 ;  /* 0x0000000706077221 */ /* 0x000fc80000000000 */
[----:B-1----:R-:W-:Y:S02]  /*02b0*/  FADD R12, R7, R12 ;  /* 0x0000000c070c7221 */ /* 0x002fe40000000000 */
[----:B------:R1:W3:Y:S02]  /*02c0*/  LDS.128 R4, [R0+UR4+0x30] ;  /* 0x0000300400047984 */ /* 0x0002e40008000c00 */
[----:B------:R-:W-:-:S04]  /*02d0*/  FADD R13, R12, R13 ;  /* 0x0000000d0c0d7221 */ /* 0x000fc80000000000 */
[----:B------:R-:W-:Y:S01]  /*02e0*/  FADD R14, R13, R14 ;  /* 0x0000000e0d0e7221 */ /* 0x000fe20000000000 */
[----:B-1----:R-:W-:-:S03]  /*02f0*/  IADD3 R0, PT, PT, R0, 0x80, RZ ;  /* 0x0000008000007810 */ /* 0x002fc60007ffe0ff */
[----:B------:R-:W-:Y:S01]  /*0300*/  FADD R15, R14, R15 ;  /* 0x0000000f0e0f7221 */ /* 0x000fe20000000000 */
[----:B------:R-:W-:-:S03]  /*0310*/  ISETP.NE.AND P0, PT, R0, 0x1040, PT ;  /* 0x000010400000780c */ /* 0x000fc60003f05270 */
[----:B--2---:R-:W-:-:S04]  /*0320*/  FADD R16, R15, R16 ;  /* 0x000000100f107221 */ /* 0x004fc80000000000 */
[----:B------:R-:W-:-:S04]  /*0330*/  FADD R17, R16, R17 ;  /* 0x0000001110117221 */ /* 0x000fc80000000000 */
[----:B------:R-:W-:-:S04]  /*0340*/  FADD R18, R17, R18 ;  /* 0x0000001211127221 */ /* 0x000fc80000000000 */
[----:B------:R-:W-:-:S04]  /*0350*/  FADD R19, R18, R19 ;  /* 0x0000001312137221 */ /* 0x000fc80000000000 */
[----:B0-----:R-:W-:-:S04]  /*0360*/  FADD R8, R19, R8 ;  /* 0x0000000813087221 */ /* 0x001fc80000000000 */
[----:B------:R-:W-:-:S04]  /*0370*/  FADD R9, R8, R9 ;  /* 0x0000000908097221 */ /* 0x000fc80000000000 */
[----:B------:R-:W-:-:S04]  /*0380*/  FADD R10, R9, R10 ;  /* 0x0000000a090a7221 */ /* 0x000fc80000000000 */
[----:B------:R-:W-:-:S04]  /*0390*/  FADD R11, R10, R11 ;  /* 0x0000000b0a0b7221 */ /* 0x000fc80000000000 */
[----:B---3--:R-:W-:-:S04]  /*03a0*/  FADD R4, R11, R4 ;  /* 0x000000040b047221 */ /* 0x008fc80000000000 */
[----:B------:R-:W-:-:S04]  /*03b0*/  FADD R5, R4, R5 ;  /* 0x0000000504057221 */ /* 0x000fc80000000000 */
[----:B------:R-:W-:-:S04]  /*03c0*/  FADD R6, R5, R6 ;  /* 0x0000000605067221 */ /* 0x000fc80000000000 */
[----:B------:R-:W-:Y:S01]  /*03d0*/  FADD R7, R6, R7 ;  /* 0x0000000706077221 */ /* 0x000fe20000000000 */
[----:B------:R-:W-:Y:S06]  /*03e0*/  @P0 BRA `(.L_x_0) ;  /* 0xfffffffc00540947 */ /* 0x000fec000383ffff */
[----:B------:R-:W0:Y:S02]  /*03f0*/  LDC.64 R2, c[0x0][0x390] ;  /* 0x0000e400ff027b82 */ /* 0x000e240000000a00 */
[----:B0-----:R-:W-:Y:S01]  /*0400*/  STG.E desc[UR6][R2.64], R7 ;  /* 0x0000000702007986 */ /* 0x001fe2000c101906 */
[----:B------:R-:W-:Y:S05]  /*0410*/  EXIT ;  /* 0x000000000000794d */ /* 0x000fea0003800000 */
.L_x_1:
[----:B------:R-:W-:-:S00]  /*0420*/  BRA `(.L_x_1) ;  /* 0xfffffffc00fc7947 */ /* 0x000fc0000383ffff */
[----:B------:R-:W-:-:S00]  /*0430*/  NOP ;  /* 0x0000000000007918 */ /* 0x000fc00000000000 */
        /* <DEDUP_REMOVED lines=12> */
.L_x_2:


//--------------------- .nv.shared._Z10DotProductPfS_S_ --------------------------
	.section	.nv.shared._Z10DotProductPfS_S_,"aw",@nobits
	.sectionflags	@""
	.align	4
.nv.shared._Z10DotProductPfS_S_:
	.zero		5120


//--------------------- .nv.shared.reserved.0     --------------------------
	.section	.nv.shared.reserved.0,"aw",@nobits
	.weak		__nv_reservedSMEM_offset_0_alias
	.size		__nv_reservedSMEM_offset_0_alias, 0, 64
	.other		__nv_reservedSMEM_offset_0_alias,@"STO_CUDA_RESERVED_SHARED STV_DEFAULT"
__nv_reservedSMEM_offset_0_alias:
	.zero		0
	.zero		64


//--------------------- .nv.constant0._Z10DotProductPfS_S_ --------------------------
	.section	.nv.constant0._Z10DotProductPfS_S_,"a",@progbits
	.sectionflags	@""
	.align	4
.nv.constant0._Z10DotProductPfS_S_:
	.zero		920


//--------------------- SYMBOLS --------------------------

	.type		.nv.reservedSmem.offset0,@object
	.size		.nv.reservedSmem.offset0,0x4
	.type		.nv.reservedSmem.cap,@object
	.size		.nv.reservedSmem.cap,0x4
